	.headerflags	@"EF_CUDA_TEXMODE_UNIFIED EF_CUDA_64BIT_ADDRESS EF_CUDA_ACCELERATORS EF_CUDA_SM90 EF_CUDA_VIRTUAL_SM(EF_CUDA_SM90)"
	.elftype	@"ET_EXEC"


//--------------------- .nv.info                  --------------------------
	.section	.nv.info,"",@"SHT_CUDA_INFO"
	.align	4


	//----- nvinfo : EIATTR_REGCOUNT
	.align		4
        /*0000*/ 	.byte	0x04, 0x2f
        /*0002*/ 	.short	(.L_1 - .L_0)
	.align		4
.L_0:
        /*0004*/ 	.word	index@(triton_poi_fused_clone_26)
        /*0008*/ 	.word	0x00000010


	//----- nvinfo : EIATTR_MIN_STACK_SIZE
	.align		4
.L_1:
        /*000c*/ 	.byte	0x04, 0x12
        /*000e*/ 	.short	(.L_3 - .L_2)
	.align		4
.L_2:
        /*0010*/ 	.word	index@(triton_poi_fused_clone_26)
        /*0014*/ 	.word	0x00000000


	//----- nvinfo : EIATTR_FRAME_SIZE
	.align		4
.L_3:
        /*0018*/ 	.byte	0x04, 0x11
        /*001a*/ 	.short	(.L_5 - .L_4)
	.align		4
.L_4:
        /*001c*/ 	.word	index@(triton_poi_fused_clone_26)
        /*0020*/ 	.word	0x00000000


	//----- nvinfo : EIATTR_MIN_STACK_SIZE
	.align		4
.L_5:
        /*0024*/ 	.byte	0x04, 0x12
        /*0026*/ 	.short	(.L_7 - .L_6)
	.align		4
.L_6:
        /*0028*/ 	.word	index@(triton_poi_fused_clone_26)
        /*002c*/ 	.word	0x00000000
.L_7:


//--------------------- .nv.info.triton_poi_fused_clone_26 --------------------------
	.section	.nv.info.triton_poi_fused_clone_26,"",@"SHT_CUDA_INFO"
	.sectionflags	@""
	.align	4


	//----- nvinfo : EIATTR_CUDA_API_VERSION
	.align		4
        /*0000*/ 	.byte	0x04, 0x37
        /*0002*/ 	.short	(.L_9 - .L_8)
.L_8:
        /*0004*/ 	.word	0x0000007c


	//----- nvinfo : EIATTR_KPARAM_INFO
	.align		4
.L_9:
        /*0008*/ 	.byte	0x04, 0x17
        /*000a*/ 	.short	(.L_11 - .L_10)
.L_10:
        /*000c*/ 	.word	0x00000000
        /*0010*/ 	.short	0x0003
        /*0012*/ 	.short	0x0018
        /*0014*/ 	.byte	0x00, 0xf0, 0x11, 0x00


	//----- nvinfo : EIATTR_KPARAM_INFO
	.align		4
.L_11:
        /*0018*/ 	.byte	0x04, 0x17
        /*001a*/ 	.short	(.L_13 - .L_12)
.L_12:
        /*001c*/ 	.word	0x00000000
        /*0020*/ 	.short	0x0002
        /*0022*/ 	.short	0x0010
        /*0024*/ 	.byte	0x00, 0xf4, 0x21, 0x00


	//----- nvinfo : EIATTR_KPARAM_INFO
	.align		4
.L_13:
        /*0028*/ 	.byte	0x04, 0x17
        /*002a*/ 	.short	(.L_15 - .L_14)
.L_14:
        /*002c*/ 	.word	0x00000000
        /*0030*/ 	.short	0x0001
        /*0032*/ 	.short	0x0008
        /*0034*/ 	.byte	0x00, 0xf4, 0x21, 0x00


	//----- nvinfo : EIATTR_KPARAM_INFO
	.align		4
.L_15:
        /*0038*/ 	.byte	0x04, 0x17
        /*003a*/ 	.short	(.L_17 - .L_16)
.L_16:
        /*003c*/ 	.word	0x00000000
        /*0040*/ 	.short	0x0000
        /*0042*/ 	.short	0x0000
        /*0044*/ 	.byte	0x00, 0xf4, 0x21, 0x00


	//----- nvinfo : EIATTR_SPARSE_MMA_MASK
	.align		4
.L_17:
        /*0048*/ 	.byte	0x03, 0x50
        /*004a*/ 	.short	0x0000


	//----- nvinfo : EIATTR_MAXREG_COUNT
	.align		4
        /*004c*/ 	.byte	0x03, 0x1b
        /*004e*/ 	.short	0x00ff


	//----- nvinfo : EIATTR_EXIT_INSTR_OFFSETS
	.align		4
        /*0050*/ 	.byte	0x04, 0x1c
        /*0052*/ 	.short	(.L_19 - .L_18)


	//   ....[0]....
.L_18:
        /*0054*/ 	.word	0x000001a0


	//   ....[1]....
        /*0058*/ 	.word	0x000001c0


	//----- nvinfo : EIATTR_REQNTID
	.align		4
.L_19:
        /*005c*/ 	.byte	0x04, 0x10
        /*005e*/ 	.short	(.L_21 - .L_20)
.L_20:
        /*0060*/ 	.word	0x00000080
        /*0064*/ 	.word	0x00000001
        /*0068*/ 	.word	0x00000001


	//----- nvinfo : EIATTR_CBANK_PARAM_SIZE
	.align		4
.L_21:
        /*006c*/ 	.byte	0x03, 0x19
        /*006e*/ 	.short	0x001c


	//----- nvinfo : EIATTR_PARAM_CBANK
	.align		4
        /*0070*/ 	.byte	0x04, 0x0a
        /*0072*/ 	.short	(.L_23 - .L_22)
	.align		4
.L_22:
        /*0074*/ 	.word	index@(.nv.constant0.triton_poi_fused_clone_26)
        /*0078*/ 	.short	0x0210
        /*007a*/ 	.short	0x001c


	//----- nvinfo : EIATTR_SW_WAR
	.align		4
.L_23:
        /*007c*/ 	.byte	0x04, 0x36
        /*007e*/ 	.short	(.L_25 - .L_24)
.L_24:
        /*0080*/ 	.word	0x00000008
.L_25:


//--------------------- .nv.callgraph             --------------------------
	.section	.nv.callgraph,"",@"SHT_CUDA_CALLGRAPH"
	.align	4
	.sectionentsize	8
	.align		4
        /*0000*/ 	.word	0x00000000
	.align		4
        /*0004*/ 	.word	0xffffffff
	.align		4
        /*0008*/ 	.word	0x00000000
	.align		4
        /*000c*/ 	.word	0xfffffffe
	.align		4
        /*0010*/ 	.word	0x00000000
	.align		4
        /*0014*/ 	.word	0xfffffffd
	.align		4
        /*0018*/ 	.word	0x00000000
	.align		4
        /*001c*/ 	.word	0xfffffffc


//--------------------- .text.triton_poi_fused_clone_26 --------------------------
	.section	.text.triton_poi_fused_clone_26,"ax",@progbits
	.align	128
        .global         triton_poi_fused_clone_26
        .type           triton_poi_fused_clone_26,@function
        .size           triton_poi_fused_clone_26,(.L_x_1 - triton_poi_fused_clone_26)
        .other          triton_poi_fused_clone_26,@"STO_CUDA_ENTRY STV_DEFAULT"
triton_poi_fused_clone_26:
.text.triton_poi_fused_clone_26:
[----:B------:R-:W0:Y:S02]  /*0000*/  LDC R1, c[0x0][0x28] ;  /* 0x00000a00ff017b82 */ /* 0x000e240000000800 */
[----:B------:R-:W1:Y:S01]  /*0010*/  S2R R0, SR_TID.X ;  /* 0x0000000000007919 */ /* 0x000e620000002100 */
[----:B------:R-:W2:Y:S01]  /*0020*/  LDC.64 R2, c[0x0][0x210] ;  /* 0x00008400ff027b82 */ /* 0x000ea20000000a00 */
[----:B------:R-:W-:Y:S01]  /*0030*/  CS2R R12, SRZ ;  /* 0x00000000000c7805 */ /* 0x000fe2000001ff00 */
[----:B------:R-:W-:Y:S01]  /*0040*/  ULDC.64 UR4, c[0x0][0x208] ;  /* 0x0000820000047ab9 */ /* 0x000fe20000000a00 */
[----:B------:R-:W3:Y:S05]  /*0050*/  S2R R9, SR_CTAID.X ;  /* 0x0000000000097919 */ /* 0x000eea0000002500 */
[----:B------:R-:W4:Y:S01]  /*0060*/  LDC.64 R4, c[0x0][0x218] ;  /* 0x00008600ff047b82 */ /* 0x000f220000000a00 */
[----:B-1----:R-:W-:-:S05]  /*0070*/  IMAD.SHL.U32 R0, R0, 0x2, RZ ;  /* 0x0000000200007824 */ /* 0x002fca00078e00ff */
[----:B------:R-:W-:-:S05]  /*0080*/  LOP3.LUT R0, R0, 0xfe, RZ, 0xc0, !PT ;  /* 0x000000fe00007812 */ /* 0x000fca00078ec0ff */
[----:B---3--:R-:W-:-:S05]  /*0090*/  IMAD R9, R9, 0x100, R0 ;  /* 0x0000010009097824 */ /* 0x008fca00078e0200 */
[----:B------:R-:W-:Y:S02]  /*00a0*/  SHF.R.S32.HI R0, RZ, 0x1f, R9 ;  /* 0x0000001fff007819 */ /* 0x000fe40000011409 */
[----:B------:R-:W-:Y:S02]  /*00b0*/  ISETP.GE.AND P0, PT, R9, 0x800, PT ;  /* 0x000008000900780c */ /* 0x000fe40003f06270 */
[----:B------:R-:W-:-:S04]  /*00c0*/  LEA.HI R0, R0, R9, RZ, 0x9 ;  /* 0x0000000900007211 */ /* 0x000fc800078f48ff */
[----:B------:R-:W-:Y:S02]  /*00d0*/  LOP3.LUT R6, R0, 0xfffffe00, RZ, 0xc0, !PT ;  /* 0xfffffe0000067812 */ /* 0x000fe400078ec0ff */
[----:B------:R-:W-:Y:S02]  /*00e0*/  SHF.R.S32.HI R0, RZ, 0x9, R0 ;  /* 0x00000009ff007819 */ /* 0x000fe40000011400 */
[----:B------:R-:W-:-:S05]  /*00f0*/  IADD3 R7, R9, 0x1000, -R6 ;  /* 0x0000100009077810 */ /* 0x000fca0007ffe806 */
[----:B------:R-:W-:Y:S02]  /*0100*/  IMAD R11, R0, 0x4800, R7 ;  /* 0x00004800000b7824 */ /* 0x000fe400078e0207 */
[----:B----4-:R-:W-:Y:S02]  /*0110*/  IMAD.WIDE.U32 R4, R7, 0x4, R4 ;  /* 0x0000000407047825 */ /* 0x010fe400078e0004 */
[----:B------:R-:W1:Y:S02]  /*0120*/  LDC.64 R6, c[0x0][0x220] ;  /* 0x00008800ff067b82 */ /* 0x000e640000000a00 */
[----:B--2---:R-:W-:Y:S01]  /*0130*/  IMAD.WIDE R2, R11, 0x4, R2 ;  /* 0x000000040b027825 */ /* 0x004fe200078e0202 */
[----:B------:R-:W-:Y:S01]  /*0140*/  CS2R R10, SRZ ;  /* 0x00000000000a7805 */ /* 0x000fe2000001ff00 */
[----:B------:R-:W2:Y:S05]  /*0150*/  @!P0 LDG.E.EL.64 R12, desc[UR4][R4.64] ;  /* 0x00000004040c8981 */ /* 0x000eaa000c2e1b00 */
[----:B------:R-:W2:Y:S01]  /*0160*/  @!P0 LDG.E.64 R10, desc[UR4][R2.64] ;  /* 0x00000004020a8981 */ /* 0x000ea2000c1e1b00 */
[----:B-1----:R-:W-:-:S04]  /*0170*/  IMAD.WIDE R6, R9, 0x4, R6 ;  /* 0x0000000409067825 */ /* 0x002fc800078e0206 */
[----:B--2---:R-:W-:Y:S01]  /*0180*/  FADD R10, R12, R10 ;  /* 0x0000000a0c0a7221 */ /* 0x004fe20000000000 */
[----:B------:R-:W-:Y:S01]  /*0190*/  FADD R11, R13, R11 ;  /* 0x0000000b0d0b7221 */ /* 0x000fe20000000000 */
[----:B------:R-:W-:Y:S06]  /*01a0*/  @P0 EXIT ;  /* 0x000000000000094d */ /* 0x000fec0003800000 */
[----:B------:R-:W-:Y:S01]  /*01b0*/  STG.E.64 desc[UR4][R6.64], R10 ;  /* 0x0000000a06007986 */ /* 0x000fe2000c101b04 */
[----:B------:R-:W-:Y:S05]  /*01c0*/  EXIT ;  /* 0x000000000000794d */ /* 0x000fea0003800000 */
.L_x_0:
[----:B------:R-:W-:-:S00]  /*01d0*/  BRA `(.L_x_0) ;  /* 0xfffffffc00fc7947 */ /* 0x000fc0000383ffff */
[----:B------:R-:W-:-:S00]  /*01e0*/  NOP ;  /* 0x0000000000007918 */ /* 0x000fc00000000000 */
        /* <DEDUP_REMOVED lines=9> */
.L_x_1:


//--------------------- .nv.constant0.triton_poi_fused_clone_26 --------------------------
	.section	.nv.constant0.triton_poi_fused_clone_26,"a",@progbits
	.sectionflags	@""
	.align	4
.nv.constant0.triton_poi_fused_clone_26:
	.zero		556
